	.headerflags	@"EF_CUDA_TEXMODE_UNIFIED EF_CUDA_64BIT_ADDRESS EF_CUDA_ACCELERATORS EF_CUDA_SM90 EF_CUDA_VIRTUAL_SM(EF_CUDA_SM90)"
	.elftype	@"ET_EXEC"


//--------------------- .nv.info                  --------------------------
	.section	.nv.info,"",@"SHT_CUDA_INFO"
	.align	4


	//----- nvinfo : EIATTR_REGCOUNT
	.align		4
        /*0000*/ 	.byte	0x04, 0x2f
        /*0002*/ 	.short	(.L_1 - .L_0)
	.align		4
.L_0:
        /*0004*/ 	.word	index@(triton_poi_fused__prelu_kernel__unsafe_index_add_mul_sub_54)
        /*0008*/ 	.word	0x00000017


	//----- nvinfo : EIATTR_MIN_STACK_SIZE
	.align		4
.L_1:
        /*000c*/ 	.byte	0x04, 0x12
        /*000e*/ 	.short	(.L_3 - .L_2)
	.align		4
.L_2:
        /*0010*/ 	.word	index@(triton_poi_fused__prelu_kernel__unsafe_index_add_mul_sub_54)
        /*0014*/ 	.word	0x00000000


	//----- nvinfo : EIATTR_FRAME_SIZE
	.align		4
.L_3:
        /*0018*/ 	.byte	0x04, 0x11
        /*001a*/ 	.short	(.L_5 - .L_4)
	.align		4
.L_4:
        /*001c*/ 	.word	index@(triton_poi_fused__prelu_kernel__unsafe_index_add_mul_sub_54)
        /*0020*/ 	.word	0x00000000


	//----- nvinfo : EIATTR_MIN_STACK_SIZE
	.align		4
.L_5:
        /*0024*/ 	.byte	0x04, 0x12
        /*0026*/ 	.short	(.L_7 - .L_6)
	.align		4
.L_6:
        /*0028*/ 	.word	index@(triton_poi_fused__prelu_kernel__unsafe_index_add_mul_sub_54)
        /*002c*/ 	.word	0x00000000
.L_7:


//--------------------- .nv.info.triton_poi_fused__prelu_kernel__unsafe_index_add_mul_sub_54 --------------------------
	.section	.nv.info.triton_poi_fused__prelu_kernel__unsafe_index_add_mul_sub_54,"",@"SHT_CUDA_INFO"
	.sectionflags	@""
	.align	4


	//----- nvinfo : EIATTR_CUDA_API_VERSION
	.align		4
        /*0000*/ 	.byte	0x04, 0x37
        /*0002*/ 	.short	(.L_9 - .L_8)
.L_8:
        /*0004*/ 	.word	0x0000007c


	//----- nvinfo : EIATTR_KPARAM_INFO
	.align		4
.L_9:
        /*0008*/ 	.byte	0x04, 0x17
        /*000a*/ 	.short	(.L_11 - .L_10)
.L_10:
        /*000c*/ 	.word	0x00000000
        /*0010*/ 	.short	0x0009
        /*0012*/ 	.short	0x0048
        /*0014*/ 	.byte	0x00, 0xf0, 0x11, 0x00


	//----- nvinfo : EIATTR_KPARAM_INFO
	.align		4
.L_11:
        /*0018*/ 	.byte	0x04, 0x17
        /*001a*/ 	.short	(.L_13 - .L_12)
.L_12:
        /*001c*/ 	.word	0x00000000
        /*0020*/ 	.short	0x0008
        /*0022*/ 	.short	0x0040
        /*0024*/ 	.byte	0x00, 0xf4, 0x21, 0x00


	//----- nvinfo : EIATTR_KPARAM_INFO
	.align		4
.L_13:
        /*0028*/ 	.byte	0x04, 0x17
        /*002a*/ 	.short	(.L_15 - .L_14)
.L_14:
        /*002c*/ 	.word	0x00000000
        /*0030*/ 	.short	0x0007
        /*0032*/ 	.short	0x0038
        /*0034*/ 	.byte	0x00, 0xf4, 0x21, 0x00


	//----- nvinfo : EIATTR_KPARAM_INFO
	.align		4
.L_15:
        /*0038*/ 	.byte	0x04, 0x17
        /*003a*/ 	.short	(.L_17 - .L_16)
.L_16:
        /*003c*/ 	.word	0x00000000
        /*0040*/ 	.short	0x0006
        /*0042*/ 	.short	0x0030
        /*0044*/ 	.byte	0x00, 0xf4, 0x21, 0x00


	//----- nvinfo : EIATTR_KPARAM_INFO
	.align		4
.L_17:
        /*0048*/ 	.byte	0x04, 0x17
        /*004a*/ 	.short	(.L_19 - .L_18)
.L_18:
        /*004c*/ 	.word	0x00000000
        /*0050*/ 	.short	0x0005
        /*0052*/ 	.short	0x0028
        /*0054*/ 	.byte	0x00, 0xf4, 0x21, 0x00


	//----- nvinfo : EIATTR_KPARAM_INFO
	.align		4
.L_19:
        /*0058*/ 	.byte	0x04, 0x17
        /*005a*/ 	.short	(.L_21 - .L_20)
.L_20:
        /*005c*/ 	.word	0x00000000
        /*0060*/ 	.short	0x0004
        /*0062*/ 	.short	0x0020
        /*0064*/ 	.byte	0x00, 0xf4, 0x21, 0x00


	//----- nvinfo : EIATTR_KPARAM_INFO
	.align		4
.L_21:
        /*0068*/ 	.byte	0x04, 0x17
        /*006a*/ 	.short	(.L_23 - .L_22)
.L_22:
        /*006c*/ 	.word	0x00000000
        /*0070*/ 	.short	0x0003
        /*0072*/ 	.short	0x0018
        /*0074*/ 	.byte	0x00, 0xf4, 0x21, 0x00


	//----- nvinfo : EIATTR_KPARAM_INFO
	.align		4
.L_23:
        /*0078*/ 	.byte	0x04, 0x17
        /*007a*/ 	.short	(.L_25 - .L_24)
.L_24:
        /*007c*/ 	.word	0x00000000
        /*0080*/ 	.short	0x0002
        /*0082*/ 	.short	0x0010
        /*0084*/ 	.byte	0x00, 0xf4, 0x21, 0x00


	//----- nvinfo : EIATTR_KPARAM_INFO
	.align		4
.L_25:
        /*0088*/ 	.byte	0x04, 0x17
        /*008a*/ 	.short	(.L_27 - .L_26)
.L_26:
        /*008c*/ 	.word	0x00000000
        /*0090*/ 	.short	0x0001
        /*0092*/ 	.short	0x0008
        /*0094*/ 	.byte	0x00, 0xf4, 0x21, 0x00


	//----- nvinfo : EIATTR_KPARAM_INFO
	.align		4
.L_27:
        /*0098*/ 	.byte	0x04, 0x17
        /*009a*/ 	.short	(.L_29 - .L_28)
.L_28:
        /*009c*/ 	.word	0x00000000
        /*00a0*/ 	.short	0x0000
        /*00a2*/ 	.short	0x0000
        /*00a4*/ 	.byte	0x00, 0xf4, 0x21, 0x00


	//----- nvinfo : EIATTR_SPARSE_MMA_MASK
	.align		4
.L_29:
        /*00a8*/ 	.byte	0x03, 0x50
        /*00aa*/ 	.short	0x0000


	//----- nvinfo : EIATTR_MAXREG_COUNT
	.align		4
        /*00ac*/ 	.byte	0x03, 0x1b
        /*00ae*/ 	.short	0x00ff


	//----- nvinfo : EIATTR_EXIT_INSTR_OFFSETS
	.align		4
        /*00b0*/ 	.byte	0x04, 0x1c
        /*00b2*/ 	.short	(.L_31 - .L_30)


	//   ....[0]....
.L_30:
        /*00b4*/ 	.word	0x00000650


	//----- nvinfo : EIATTR_REQNTID
	.align		4
.L_31:
        /*00b8*/ 	.byte	0x04, 0x10
        /*00ba*/ 	.short	(.L_33 - .L_32)
.L_32:
        /*00bc*/ 	.word	0x00000080
        /*00c0*/ 	.word	0x00000001
        /*00c4*/ 	.word	0x00000001


	//----- nvinfo : EIATTR_CBANK_PARAM_SIZE
	.align		4
.L_33:
        /*00c8*/ 	.byte	0x03, 0x19
        /*00ca*/ 	.short	0x004c


	//----- nvinfo : EIATTR_PARAM_CBANK
	.align		4
        /*00cc*/ 	.byte	0x04, 0x0a
        /*00ce*/ 	.short	(.L_35 - .L_34)
	.align		4
.L_34:
        /*00d0*/ 	.word	index@(.nv.constant0.triton_poi_fused__prelu_kernel__unsafe_index_add_mul_sub_54)
        /*00d4*/ 	.short	0x0210
        /*00d6*/ 	.short	0x004c


	//----- nvinfo : EIATTR_SW_WAR
	.align		4
.L_35:
        /*00d8*/ 	.byte	0x04, 0x36
        /*00da*/ 	.short	(.L_37 - .L_36)
.L_36:
        /*00dc*/ 	.word	0x00000008
.L_37:


//--------------------- .nv.callgraph             --------------------------
	.section	.nv.callgraph,"",@"SHT_CUDA_CALLGRAPH"
	.align	4
	.sectionentsize	8
	.align		4
        /*0000*/ 	.word	0x00000000
	.align		4
        /*0004*/ 	.word	0xffffffff
	.align		4
        /*0008*/ 	.word	0x00000000
	.align		4
        /*000c*/ 	.word	0xfffffffe
	.align		4
        /*0010*/ 	.word	0x00000000
	.align		4
        /*0014*/ 	.word	0xfffffffd
	.align		4
        /*0018*/ 	.word	0x00000000
	.align		4
        /*001c*/ 	.word	0xfffffffc


//--------------------- .text.triton_poi_fused__prelu_kernel__unsafe_index_add_mul_sub_54 --------------------------
	.section	.text.triton_poi_fused__prelu_kernel__unsafe_index_add_mul_sub_54,"ax",@progbits
	.align	128
        .global         triton_poi_fused__prelu_kernel__unsafe_index_add_mul_sub_54
        .type           triton_poi_fused__prelu_kernel__unsafe_index_add_mul_sub_54,@function
        .size           triton_poi_fused__prelu_kernel__unsafe_index_add_mul_sub_54,(.L_x_1 - triton_poi_fused__prelu_kernel__unsafe_index_add_mul_sub_54)
        .other          triton_poi_fused__prelu_kernel__unsafe_index_add_mul_sub_54,@"STO_CUDA_ENTRY STV_DEFAULT"
triton_poi_fused__prelu_kernel__unsafe_index_add_mul_sub_54:
.text.triton_poi_fused__prelu_kernel__unsafe_index_add_mul_sub_54:
[----:B------:R-:W-:Y:S01]  /*0000*/  LDC R1, c[0x0][0x28] ;  /* 0x00000a00ff017b82 */ /* 0x000fe20000000800 */
[----:B------:R-:W1:Y:S07]  /*0010*/  S2R R3, SR_TID.X ;  /* 0x0000000000037919 */ /* 0x000e6e0000002100 */
[----:B------:R-:W2:Y:S01]  /*0020*/  LDC.64 R4, c[0x0][0x218] ;  /* 0x00008600ff047b82 */ /* 0x000ea20000000a00 */
[----:B------:R-:W-:Y:S01]  /*0030*/  ULDC.64 UR4, c[0x0][0x208] ;  /* 0x0000820000047ab9 */ /* 0x000fe20000000a00 */
[----:B------:R-:W-:Y:S01]  /*0040*/  ULDC.64 UR6, c[0x0][0x228] ;  /* 0x00008a0000067ab9 */ /* 0x000fe20000000a00 */
[----:B------:R-:W3:Y:S05]  /*0050*/  S2R R6, SR_CTAID.X ;  /* 0x0000000000067919 */ /* 0x000eea0000002500 */
[----:B------:R-:W4:Y:S08]  /*0060*/  LDC.64 R10, c[0x0][0x248] ;  /* 0x00009200ff0a7b82 */ /* 0x000f300000000a00 */
[----:B------:R-:W5:Y:S08]  /*0070*/  LDC.64 R12, c[0x0][0x220] ;  /* 0x00008800ff0c7b82 */ /* 0x000f700000000a00 */
[----:B------:R-:W5:Y:S01]  /*0080*/  LDC.64 R8, c[0x0][0x238] ;  /* 0x00008e00ff087b82 */ /* 0x000f620000000a00 */
[----:B-1----:R-:W-:-:S05]  /*0090*/  LOP3.LUT R3, R3, 0x7f, RZ, 0xc0, !PT ;  /* 0x0000007f03037812 */ /* 0x002fca00078ec0ff */
[----:B---3--:R-:W-:-:S05]  /*00a0*/  IMAD R0, R6, 0x80, R3 ;  /* 0x0000008006007824 */ /* 0x008fca00078e0203 */
[----:B------:R-:W-:-:S04]  /*00b0*/  SHF.R.S32.HI R3, RZ, 0x1f, R0 ;  /* 0x0000001fff037819 */ /* 0x000fc80000011400 */
[----:B------:R-:W-:-:S04]  /*00c0*/  LEA.HI R3, R3, R0, RZ, 0x4 ;  /* 0x0000000003037211 */ /* 0x000fc800078f20ff */
[----:B------:R-:W-:Y:S02]  /*00d0*/  SHF.R.S32.HI R2, RZ, 0x4, R3 ;  /* 0x00000004ff027819 */ /* 0x000fe40000011403 */
[----:B------:R-:W-:Y:S02]  /*00e0*/  LOP3.LUT R3, R3, 0xfffffff0, RZ, 0xc0, !PT ;  /* 0xfffffff003037812 */ /* 0x000fe400078ec0ff */
[----:B------:R-:W-:-:S03]  /*00f0*/  LEA.HI R7, R2, R2, RZ, 0x4 ;  /* 0x0000000202077211 */ /* 0x000fc600078f20ff */
[----:B------:R-:W-:Y:S01]  /*0100*/  IMAD.IADD R3, R0, 0x1, -R3 ;  /* 0x0000000100037824 */ /* 0x000fe200078e0a03 */
[----:B------:R-:W-:-:S05]  /*0110*/  LOP3.LUT R7, R7, 0xfffffff0, RZ, 0xc0, !PT ;  /* 0xfffffff007077812 */ /* 0x000fca00078ec0ff */
[----:B------:R-:W-:-:S04]  /*0120*/  IMAD.IADD R2, R2, 0x1, -R7 ;  /* 0x0000000102027824 */ /* 0x000fc800078e0a07 */
[----:B--2---:R-:W-:-:S04]  /*0130*/  IMAD.WIDE R4, R2, 0x8, R4 ;  /* 0x0000000802047825 */ /* 0x004fc800078e0204 */
[----:B----4-:R-:W-:Y:S02]  /*0140*/  IMAD.WIDE R10, R2, 0x8, R10 ;  /* 0x00000008020a7825 */ /* 0x010fe400078e020a */
[----:B------:R-:W2:Y:S02]  /*0150*/  LDG.E.EL.64 R4, desc[UR4][R4.64] ;  /* 0x0000000404047981 */ /* 0x000ea4000c2e1b00 */
[C---:B-----5:R-:W-:Y:S02]  /*0160*/  IMAD.WIDE R12, R3.reuse, 0x8, R12 ;  /* 0x00000008030c7825 */ /* 0x060fe400078e020c */
[----:B------:R-:W3:Y:S02]  /*0170*/  LDG.E.EL.64 R10, desc[UR4][R10.64] ;  /* 0x000000040a0a7981 */ /* 0x000ee4000c2e1b00 */
[----:B0-----:R-:W-:Y:S02]  /*0180*/  IMAD.WIDE R8, R3, 0x8, R8 ;  /* 0x0000000803087825 */ /* 0x001fe400078e0208 */
[----:B------:R-:W4:Y:S04]  /*0190*/  LDG.E.EL.64 R12, desc[UR4][R12.64] ;  /* 0x000000040c0c7981 */ /* 0x000f28000c2e1b00 */
[----:B------:R-:W5:Y:S01]  /*01a0*/  LDG.E.EL.64 R8, desc[UR4][R8.64] ;  /* 0x0000000408087981 */ /* 0x000f62000c2e1b00 */
[----:B--2---:R-:W-:-:S04]  /*01b0*/  SHF.R.U32.HI R7, RZ, 0x1c, R5 ;  /* 0x0000001cff077819 */ /* 0x004fc80000011605 */
[----:B------:R-:W-:Y:S02]  /*01c0*/  LOP3.LUT R7, R7, 0x8, RZ, 0xc0, !PT ;  /* 0x0000000807077812 */ /* 0x000fe400078ec0ff */
[----:B---3--:R-:W-:Y:S02]  /*01d0*/  SHF.R.U32.HI R15, RZ, 0x1c, R11 ;  /* 0x0000001cff0f7819 */ /* 0x008fe4000001160b */
[----:B------:R-:W-:Y:S02]  /*01e0*/  IADD3 R7, P0, R4, R7, RZ ;  /* 0x0000000704077210 */ /* 0x000fe40007f1e0ff */
[----:B------:R-:W-:Y:S02]  /*01f0*/  LOP3.LUT R15, R15, 0x8, RZ, 0xc0, !PT ;  /* 0x000000080f0f7812 */ /* 0x000fe400078ec0ff */
[----:B----4-:R-:W-:Y:S01]  /*0200*/  LEA R14, P1, R12, UR6, 0x2 ;  /* 0x000000060c0e7c11 */ /* 0x010fe2000f8210ff */
[----:B------:R-:W-:Y:S01]  /*0210*/  IMAD.X R16, RZ, RZ, R5, P0 ;  /* 0x000000ffff107224 */ /* 0x000fe200000e0605 */
[----:B------:R-:W-:-:S02]  /*0220*/  IADD3 R10, P2, R10, R15, RZ ;  /* 0x0000000f0a0a7210 */ /* 0x000fc40007f5e0ff */
[----:B------:R-:W-:Y:S02]  /*0230*/  SHF.R.S32.HI R5, RZ, 0x18, R6 ;  /* 0x00000018ff057819 */ /* 0x000fe40000011406 */
[----:B------:R-:W-:Y:S02]  /*0240*/  SHF.R.U32.HI R19, RZ, 0x1a, R13 ;  /* 0x0000001aff137819 */ /* 0x000fe4000001160d */
[----:B-----5:R-:W-:Y:S02]  /*0250*/  SHF.R.U32.HI R6, RZ, 0x1a, R9 ;  /* 0x0000001aff067819 */ /* 0x020fe40000011609 */
[----:B------:R-:W-:Y:S02]  /*0260*/  LEA.HI.X R4, R12, UR7, R13, 0x2, P1 ;  /* 0x000000070c047c11 */ /* 0x000fe400088f140d */
[----:B------:R-:W-:Y:S01]  /*0270*/  LEA R13, P1, R8, UR6, 0x2 ;  /* 0x00000006080d7c11 */ /* 0x000fe2000f8210ff */
[----:B------:R-:W-:Y:S01]  /*0280*/  IMAD.X R17, RZ, RZ, R11, P2 ;  /* 0x000000ffff117224 */ /* 0x000fe200010e060b */
[----:B------:R-:W-:-:S02]  /*0290*/  LOP3.LUT R19, R19, 0x20, RZ, 0xc0, !PT ;  /* 0x0000002013137812 */ /* 0x000fc400078ec0ff */
[----:B------:R-:W-:Y:S02]  /*02a0*/  LOP3.LUT R6, R6, 0x20, RZ, 0xc0, !PT ;  /* 0x0000002006067812 */ /* 0x000fe400078ec0ff */
[----:B------:R-:W-:Y:S02]  /*02b0*/  SGXT R11, R5, 0x1 ;  /* 0x00000001050b781a */ /* 0x000fe40000000200 */
[----:B------:R-:W-:Y:S01]  /*02c0*/  LEA.HI.X R9, R8, UR7, R9, 0x2, P1 ;  /* 0x0000000708097c11 */ /* 0x000fe200088f1409 */
[----:B------:R-:W-:Y:S01]  /*02d0*/  IMAD.SHL.U32 R8, R10, 0x20, RZ ;  /* 0x000000200a087824 */ /* 0x000fe200078e00ff */
[C---:B------:R-:W-:Y:S01]  /*02e0*/  SHF.L.U64.HI R5, R7.reuse, 0x5, R16 ;  /* 0x0000000507057819 */ /* 0x040fe20000010210 */
[----:B------:R-:W-:Y:S01]  /*02f0*/  IMAD.SHL.U32 R16, R7, 0x20, RZ ;  /* 0x0000002007107824 */ /* 0x000fe200078e00ff */
[----:B------:R-:W-:Y:S02]  /*0300*/  IADD3 R19, P0, R19, R14, RZ ;  /* 0x0000000e13137210 */ /* 0x000fe40007f1e0ff */
[----:B------:R-:W-:-:S02]  /*0310*/  IADD3 R7, P2, R6, R13, RZ ;  /* 0x0000000d06077210 */ /* 0x000fc40007f5e0ff */
[----:B------:R-:W-:Y:S02]  /*0320*/  SHF.L.U64.HI R17, R10, 0x5, R17 ;  /* 0x000000050a117819 */ /* 0x000fe40000010211 */
[----:B------:R-:W-:Y:S02]  /*0330*/  LEA.HI R11, R11, R0, RZ, 0x8 ;  /* 0x000000000b0b7211 */ /* 0x000fe400078f40ff */
[----:B------:R-:W-:Y:S02]  /*0340*/  IADD3 R12, P4, R8, R19, RZ ;  /* 0x00000013080c7210 */ /* 0x000fe40007f9e0ff */
[----:B------:R-:W-:Y:S02]  /*0350*/  IADD3 R10, P3, R7, R16, RZ ;  /* 0x00000010070a7210 */ /* 0x000fe40007f7e0ff */
[----:B------:R-:W-:Y:S01]  /*0360*/  IADD3 R8, P5, R8, R7, RZ ;  /* 0x0000000708087210 */ /* 0x000fe20007fbe0ff */
[----:B------:R-:W-:Y:S01]  /*0370*/  IMAD.X R20, RZ, RZ, R4, P0 ;  /* 0x000000ffff147224 */ /* 0x000fe200000e0604 */
[----:B------:R-:W0:Y:S01]  /*0380*/  LDC.64 R6, c[0x0][0x230] ;  /* 0x00008c00ff067b82 */ /* 0x000e220000000a00 */
[----:B------:R-:W-:Y:S01]  /*0390*/  IADD3 R14, P1, R16, R19, RZ ;  /* 0x00000013100e7210 */ /* 0x000fe20007f3e0ff */
[----:B------:R-:W-:Y:S01]  /*03a0*/  IMAD.X R4, RZ, RZ, R9, P2 ;  /* 0x000000ffff047224 */ /* 0x000fe200010e0609 */
[----:B------:R-:W-:Y:S01]  /*03b0*/  SHF.R.S32.HI R16, RZ, 0x8, R11 ;  /* 0x00000008ff107819 */ /* 0x000fe2000001140b */
[----:B------:R-:W-:-:S02]  /*03c0*/  IMAD.X R13, R17, 0x1, R20, P4 ;  /* 0x00000001110d7824 */ /* 0x000fc400020e0614 */
[----:B------:R-:W-:Y:S01]  /*03d0*/  IMAD.X R15, R5, 0x1, R20, P1 ;  /* 0x00000001050f7824 */ /* 0x000fe200008e0614 */
[----:B------:R-:W-:Y:S01]  /*03e0*/  LEA.HI R18, R16, R16, RZ, 0x5 ;  /* 0x0000001010127211 */ /* 0x000fe200078f28ff */
[----:B------:R-:W-:Y:S02]  /*03f0*/  IMAD.X R11, R4, 0x1, R5, P3 ;  /* 0x00000001040b7824 */ /* 0x000fe400018e0605 */
[----:B------:R-:W-:Y:S02]  /*0400*/  IMAD.X R9, R17, 0x1, R4, P5 ;  /* 0x0000000111097824 */ /* 0x000fe400028e0604 */
[----:B------:R-:W-:Y:S01]  /*0410*/  IMAD.SHL.U32 R19, R16, 0x40, RZ ;  /* 0x0000004010137824 */ /* 0x000fe200078e00ff */
[----:B------:R-:W1:Y:S01]  /*0420*/  LDC.64 R4, c[0x0][0x240] ;  /* 0x00009000ff047b82 */ /* 0x000e620000000a00 */
[----:B------:R-:W-:Y:S02]  /*0430*/  LOP3.LUT R17, R18, 0xffffffe0, RZ, 0xc0, !PT ;  /* 0xffffffe012117812 */ /* 0x000fe400078ec0ff */
[----:B------:R-:W-:-:S04]  /*0440*/  IMAD.WIDE R14, R19, 0x4, R14 ;  /* 0x00000004130e7825 */ /* 0x000fc800078e020e */
[C---:B------:R-:W-:Y:S02]  /*0450*/  IMAD.WIDE R12, R19.reuse, 0x4, R12 ;  /* 0x00000004130c7825 */ /* 0x040fe400078e020c */
[----:B------:R-:W2:Y:S02]  /*0460*/  LDG.E.EL R14, desc[UR4][R14.64] ;  /* 0x000000040e0e7981 */ /* 0x000ea4000c2e1900 */
[C---:B------:R-:W-:Y:S02]  /*0470*/  IMAD.WIDE R10, R19.reuse, 0x4, R10 ;  /* 0x00000004130a7825 */ /* 0x040fe400078e020a */
[----:B------:R-:W3:Y:S02]  /*0480*/  LDG.E.EL R12, desc[UR4][R12.64] ;  /* 0x000000040c0c7981 */ /* 0x000ee4000c2e1900 */
[----:B------:R-:W-:Y:S02]  /*0490*/  IMAD.WIDE R8, R19, 0x4, R8 ;  /* 0x0000000413087825 */ /* 0x000fe400078e0208 */
[----:B------:R-:W4:Y:S02]  /*04a0*/  LDG.E.EL R10, desc[UR4][R10.64] ;  /* 0x000000040a0a7981 */ /* 0x000f24000c2e1900 */
[----:B------:R-:W-:-:S02]  /*04b0*/  IMAD.IADD R19, R16, 0x1, -R17 ;  /* 0x0000000110137824 */ /* 0x000fc400078e0a11 */
[----:B------:R-:W5:Y:S01]  /*04c0*/  LDC.64 R16, c[0x0][0x250] ;  /* 0x00009400ff107b82 */ /* 0x000f620000000a00 */
[----:B------:R-:W4:Y:S01]  /*04d0*/  LDG.E.EL R8, desc[UR4][R8.64] ;  /* 0x0000000408087981 */ /* 0x000f22000c2e1900 */
[----:B0-----:R-:W-:-:S04]  /*04e0*/  IMAD.WIDE R6, R19, 0x4, R6 ;  /* 0x0000000413067825 */ /* 0x001fc800078e0206 */
[----:B-1----:R-:W-:Y:S02]  /*04f0*/  IMAD.WIDE R4, R3, 0x4, R4 ;  /* 0x0000000403047825 */ /* 0x002fe400078e0204 */
[----:B------:R-:W4:Y:S04]  /*0500*/  LDG.E.EL R7, desc[UR4][R6.64] ;  /* 0x0000000406077981 */ /* 0x000f28000c2e1900 */
[----:B------:R-:W4:Y:S01]  /*0510*/  LDG.E.EL R5, desc[UR4][R4.64] ;  /* 0x0000000404057981 */ /* 0x000f22000c2e1900 */
[----:B-----5:R-:W-:Y:S02]  /*0520*/  IMAD.WIDE R16, R2, 0x4, R16 ;  /* 0x0000000402107825 */ /* 0x020fe400078e0210 */
[----:B------:R-:W0:Y:S04]  /*0530*/  LDC.64 R2, c[0x0][0x210] ;  /* 0x00008400ff027b82 */ /* 0x000e280000000a00 */
[----:B------:R-:W5:Y:S01]  /*0540*/  LDG.E.EL R16, desc[UR4][R16.64] ;  /* 0x0000000410107981 */ /* 0x000f62000c2e1900 */
[----:B0-----:R-:W-:Y:S01]  /*0550*/  IMAD.WIDE R2, R0, 0x4, R2 ;  /* 0x0000000400027825 */ /* 0x001fe200078e0202 */
[----:B--2---:R-:W-:-:S02]  /*0560*/  FSETP.GT.AND P1, PT, R14, RZ, PT ;  /* 0x000000ff0e00720b */ /* 0x004fc40003f24000 */
[----:B---3--:R-:W-:Y:S02]  /*0570*/  FSETP.GT.AND P0, PT, R12, RZ, PT ;  /* 0x000000ff0c00720b */ /* 0x008fe40003f04000 */
[----:B----4-:R-:W-:Y:S02]  /*0580*/  FSETP.GT.AND P3, PT, R10, RZ, PT ;  /* 0x000000ff0a00720b */ /* 0x010fe40003f64000 */
[----:B------:R-:W-:-:S09]  /*0590*/  FSETP.GT.AND P2, PT, R8, RZ, PT ;  /* 0x000000ff0800720b */ /* 0x000fd20003f44000 */
[C---:B------:R-:W-:Y:S01]  /*05a0*/  @!P0 FMUL R12, R7.reuse, R12 ;  /* 0x0000000c070c8220 */ /* 0x040fe20000400000 */
[C---:B------:R-:W-:Y:S01]  /*05b0*/  @!P1 FMUL R14, R7.reuse, R14 ;  /* 0x0000000e070e9220 */ /* 0x040fe20000400000 */
[C---:B------:R-:W-:Y:S02]  /*05c0*/  @!P3 FMUL R10, R7.reuse, R10 ;  /* 0x0000000a070ab220 */ /* 0x040fe40000400000 */
[----:B------:R-:W-:Y:S02]  /*05d0*/  @!P2 FMUL R8, R7, R8 ;  /* 0x000000080708a220 */ /* 0x000fe40000400000 */
[----:B------:R-:W-:Y:S02]  /*05e0*/  FADD R10, -R14, R10 ;  /* 0x0000000a0e0a7221 */ /* 0x000fe40000000100 */
[----:B------:R-:W-:Y:S02]  /*05f0*/  FADD R7, -R12, R8 ;  /* 0x000000080c077221 */ /* 0x000fe40000000100 */
[----:B------:R-:W-:-:S02]  /*0600*/  FFMA R9, R5, R10, R14 ;  /* 0x0000000a05097223 */ /* 0x000fc4000000000e */
[----:B------:R-:W-:-:S04]  /*0610*/  FFMA R12, R5, R7, R12 ;  /* 0x00000007050c7223 */ /* 0x000fc8000000000c */
[----:B------:R-:W-:-:S04]  /*0620*/  FADD R12, -R9, R12 ;  /* 0x0000000c090c7221 */ /* 0x000fc80000000100 */
[----:B-----5:R-:W-:-:S05]  /*0630*/  FFMA R9, R16, R12, R9 ;  /* 0x0000000c10097223 */ /* 0x020fca0000000009 */
[----:B------:R-:W-:Y:S01]  /*0640*/  STG.E desc[UR4][R2.64], R9 ;  /* 0x0000000902007986 */ /* 0x000fe2000c101904 */
[----:B------:R-:W-:Y:S05]  /*0650*/  EXIT ;  /* 0x000000000000794d */ /* 0x000fea0003800000 */
.L_x_0:
[----:B------:R-:W-:-:S00]  /*0660*/  BRA `(.L_x_0) ;  /* 0xfffffffc00fc7947 */ /* 0x000fc0000383ffff */
[----:B------:R-:W-:-:S00]  /*0670*/  NOP ;  /* 0x0000000000007918 */ /* 0x000fc00000000000 */
        /* <DEDUP_REMOVED lines=8> */
.L_x_1:


//--------------------- .nv.constant0.triton_poi_fused__prelu_kernel__unsafe_index_add_mul_sub_54 --------------------------
	.section	.nv.constant0.triton_poi_fused__prelu_kernel__unsafe_index_add_mul_sub_54,"a",@progbits
	.sectionflags	@""
	.align	4
.nv.constant0.triton_poi_fused__prelu_kernel__unsafe_index_add_mul_sub_54:
	.zero		604
